	.headerflags	@"EF_CUDA_TEXMODE_UNIFIED EF_CUDA_64BIT_ADDRESS EF_CUDA_ACCELERATORS EF_CUDA_SM90 EF_CUDA_VIRTUAL_SM(EF_CUDA_SM90)"
	.elftype	@"ET_EXEC"


//--------------------- .nv.info                  --------------------------
	.section	.nv.info,"",@"SHT_CUDA_INFO"
	.align	4


	//----- nvinfo : EIATTR_REGCOUNT
	.align		4
        /*0000*/ 	.byte	0x04, 0x2f
        /*0002*/ 	.short	(.L_1 - .L_0)
	.align		4
.L_0:
        /*0004*/ 	.word	index@(triton_poi_fused_cat_0)
        /*0008*/ 	.word	0x00000010


	//----- nvinfo : EIATTR_MIN_STACK_SIZE
	.align		4
.L_1:
        /*000c*/ 	.byte	0x04, 0x12
        /*000e*/ 	.short	(.L_3 - .L_2)
	.align		4
.L_2:
        /*0010*/ 	.word	index@(triton_poi_fused_cat_0)
        /*0014*/ 	.word	0x00000000


	//----- nvinfo : EIATTR_FRAME_SIZE
	.align		4
.L_3:
        /*0018*/ 	.byte	0x04, 0x11
        /*001a*/ 	.short	(.L_5 - .L_4)
	.align		4
.L_4:
        /*001c*/ 	.word	index@(triton_poi_fused_cat_0)
        /*0020*/ 	.word	0x00000000


	//----- nvinfo : EIATTR_MIN_STACK_SIZE
	.align		4
.L_5:
        /*0024*/ 	.byte	0x04, 0x12
        /*0026*/ 	.short	(.L_7 - .L_6)
	.align		4
.L_6:
        /*0028*/ 	.word	index@(triton_poi_fused_cat_0)
        /*002c*/ 	.word	0x00000000
.L_7:


//--------------------- .nv.info.triton_poi_fused_cat_0 --------------------------
	.section	.nv.info.triton_poi_fused_cat_0,"",@"SHT_CUDA_INFO"
	.sectionflags	@""
	.align	4


	//----- nvinfo : EIATTR_CUDA_API_VERSION
	.align		4
        /*0000*/ 	.byte	0x04, 0x37
        /*0002*/ 	.short	(.L_9 - .L_8)
.L_8:
        /*0004*/ 	.word	0x0000007c


	//----- nvinfo : EIATTR_KPARAM_INFO
	.align		4
.L_9:
        /*0008*/ 	.byte	0x04, 0x17
        /*000a*/ 	.short	(.L_11 - .L_10)
.L_10:
        /*000c*/ 	.word	0x00000000
        /*0010*/ 	.short	0x0003
        /*0012*/ 	.short	0x0018
        /*0014*/ 	.byte	0x00, 0xf0, 0x11, 0x00


	//----- nvinfo : EIATTR_KPARAM_INFO
	.align		4
.L_11:
        /*0018*/ 	.byte	0x04, 0x17
        /*001a*/ 	.short	(.L_13 - .L_12)
.L_12:
        /*001c*/ 	.word	0x00000000
        /*0020*/ 	.short	0x0002
        /*0022*/ 	.short	0x0010
        /*0024*/ 	.byte	0x00, 0xf4, 0x21, 0x00


	//----- nvinfo : EIATTR_KPARAM_INFO
	.align		4
.L_13:
        /*0028*/ 	.byte	0x04, 0x17
        /*002a*/ 	.short	(.L_15 - .L_14)
.L_14:
        /*002c*/ 	.word	0x00000000
        /*0030*/ 	.short	0x0001
        /*0032*/ 	.short	0x0008
        /*0034*/ 	.byte	0x00, 0xf4, 0x21, 0x00


	//----- nvinfo : EIATTR_KPARAM_INFO
	.align		4
.L_15:
        /*0038*/ 	.byte	0x04, 0x17
        /*003a*/ 	.short	(.L_17 - .L_16)
.L_16:
        /*003c*/ 	.word	0x00000000
        /*0040*/ 	.short	0x0000
        /*0042*/ 	.short	0x0000
        /*0044*/ 	.byte	0x00, 0xf4, 0x21, 0x00


	//----- nvinfo : EIATTR_SPARSE_MMA_MASK
	.align		4
.L_17:
        /*0048*/ 	.byte	0x03, 0x50
        /*004a*/ 	.short	0x0000


	//----- nvinfo : EIATTR_MAXREG_COUNT
	.align		4
        /*004c*/ 	.byte	0x03, 0x1b
        /*004e*/ 	.short	0x00ff


	//----- nvinfo : EIATTR_EXIT_INSTR_OFFSETS
	.align		4
        /*0050*/ 	.byte	0x04, 0x1c
        /*0052*/ 	.short	(.L_19 - .L_18)


	//   ....[0]....
.L_18:
        /*0054*/ 	.word	0x00000340


	//   ....[1]....
        /*0058*/ 	.word	0x00000360


	//----- nvinfo : EIATTR_REQNTID
	.align		4
.L_19:
        /*005c*/ 	.byte	0x04, 0x10
        /*005e*/ 	.short	(.L_21 - .L_20)
.L_20:
        /*0060*/ 	.word	0x00000080
        /*0064*/ 	.word	0x00000001
        /*0068*/ 	.word	0x00000001


	//----- nvinfo : EIATTR_CBANK_PARAM_SIZE
	.align		4
.L_21:
        /*006c*/ 	.byte	0x03, 0x19
        /*006e*/ 	.short	0x001c


	//----- nvinfo : EIATTR_PARAM_CBANK
	.align		4
        /*0070*/ 	.byte	0x04, 0x0a
        /*0072*/ 	.short	(.L_23 - .L_22)
	.align		4
.L_22:
        /*0074*/ 	.word	index@(.nv.constant0.triton_poi_fused_cat_0)
        /*0078*/ 	.short	0x0210
        /*007a*/ 	.short	0x001c


	//----- nvinfo : EIATTR_SW_WAR
	.align		4
.L_23:
        /*007c*/ 	.byte	0x04, 0x36
        /*007e*/ 	.short	(.L_25 - .L_24)
.L_24:
        /*0080*/ 	.word	0x00000008
.L_25:


//--------------------- .nv.callgraph             --------------------------
	.section	.nv.callgraph,"",@"SHT_CUDA_CALLGRAPH"
	.align	4
	.sectionentsize	8
	.align		4
        /*0000*/ 	.word	0x00000000
	.align		4
        /*0004*/ 	.word	0xffffffff
	.align		4
        /*0008*/ 	.word	0x00000000
	.align		4
        /*000c*/ 	.word	0xfffffffe
	.align		4
        /*0010*/ 	.word	0x00000000
	.align		4
        /*0014*/ 	.word	0xfffffffd
	.align		4
        /*0018*/ 	.word	0x00000000
	.align		4
        /*001c*/ 	.word	0xfffffffc


//--------------------- .text.triton_poi_fused_cat_0 --------------------------
	.section	.text.triton_poi_fused_cat_0,"ax",@progbits
	.align	128
        .global         triton_poi_fused_cat_0
        .type           triton_poi_fused_cat_0,@function
        .size           triton_poi_fused_cat_0,(.L_x_1 - triton_poi_fused_cat_0)
        .other          triton_poi_fused_cat_0,@"STO_CUDA_ENTRY STV_DEFAULT"
triton_poi_fused_cat_0:
.text.triton_poi_fused_cat_0:
[----:B------:R-:W0:Y:S02]  /*0000*/  LDC R1, c[0x0][0x28] ;  /* 0x00000a00ff017b82 */ /* 0x000e240000000800 */
[----:B------:R-:W1:Y:S01]  /*0010*/  S2R R0, SR_TID.X ;  /* 0x0000000000007919 */ /* 0x000e620000002100 */
[----:B------:R-:W-:Y:S01]  /*0020*/  ULDC.64 UR4, c[0x0][0x210] ;  /* 0x0000840000047ab9 */ /* 0x000fe20000000a00 */
[----:B------:R-:W-:Y:S01]  /*0030*/  ULDC.64 UR6, c[0x0][0x218] ;  /* 0x0000860000067ab9 */ /* 0x000fe20000000a00 */
[----:B------:R-:W-:Y:S01]  /*0040*/  CS2R R12, SRZ ;  /* 0x00000000000c7805 */ /* 0x000fe2000001ff00 */
[----:B------:R-:W2:Y:S01]  /*0050*/  S2R R9, SR_CTAID.X ;  /* 0x0000000000097919 */ /* 0x000ea20000002500 */
[----:B-1----:R-:W-:-:S05]  /*0060*/  LOP3.LUT R0, R0, 0x7f, RZ, 0xc0, !PT ;  /* 0x0000007f00007812 */ /* 0x002fca00078ec0ff */
[----:B--2---:R-:W-:-:S05]  /*0070*/  IMAD R0, R9, 0x80, R0 ;  /* 0x0000008009007824 */ /* 0x004fca00078e0200 */
[----:B------:R-:W-:-:S04]  /*0080*/  SHF.R.S32.HI R3, RZ, 0x1f, R0 ;  /* 0x0000001fff037819 */ /* 0x000fc80000011400 */
[----:B------:R-:W-:-:S04]  /*0090*/  LEA.HI R3, R3, R0, RZ, 0x4 ;  /* 0x0000000003037211 */ /* 0x000fc800078f20ff */
[----:B------:R-:W-:Y:S02]  /*00a0*/  SHF.R.S32.HI R2, RZ, 0x4, R3 ;  /* 0x00000004ff027819 */ /* 0x000fe40000011403 */
[----:B------:R-:W-:Y:S02]  /*00b0*/  LOP3.LUT R3, R3, 0xfffffff0, RZ, 0xc0, !PT ;  /* 0xfffffff003037812 */ /* 0x000fe400078ec0ff */
[----:B------:R-:W-:-:S03]  /*00c0*/  LEA.HI R4, R2, R2, RZ, 0x2 ;  /* 0x0000000202047211 */ /* 0x000fc600078f10ff */
[----:B------:R-:W-:Y:S01]  /*00d0*/  IMAD.IADD R7, R0, 0x1, -R3 ;  /* 0x0000000100077824 */ /* 0x000fe200078e0a03 */
[----:B------:R-:W-:Y:S02]  /*00e0*/  LOP3.LUT R5, R4, 0xfffffffc, RZ, 0xc0, !PT ;  /* 0xfffffffc04057812 */ /* 0x000fe400078ec0ff */
[----:B------:R-:W-:-:S03]  /*00f0*/  SHF.R.S32.HI R3, RZ, 0x18, R9 ;  /* 0x00000018ff037819 */ /* 0x000fc60000011409 */
[----:B------:R-:W-:Y:S01]  /*0100*/  IMAD.IADD R5, R2, 0x1, -R5 ;  /* 0x0000000102057824 */ /* 0x000fe200078e0a05 */
[----:B------:R-:W-:-:S04]  /*0110*/  SGXT R3, R3, 0x1 ;  /* 0x000000010303781a */ /* 0x000fc80000000200 */
[----:B------:R-:W-:Y:S02]  /*0120*/  ISETP.GE.AND P0, PT, R5, 0x3, PT ;  /* 0x000000030500780c */ /* 0x000fe40003f06270 */
[----:B------:R-:W-:Y:S02]  /*0130*/  LEA.HI R3, R3, R0, RZ, 0x6 ;  /* 0x0000000003037211 */ /* 0x000fe400078f30ff */
[----:B------:R-:W-:Y:S02]  /*0140*/  SEL R8, RZ, 0x10, P0 ;  /* 0x00000010ff087807 */ /* 0x000fe40000000000 */
[----:B------:R-:W-:Y:S02]  /*0150*/  ISETP.GE.AND P0, PT, R5, 0x1, PT ;  /* 0x000000010500780c */ /* 0x000fe40003f06270 */
[----:B------:R-:W-:Y:S02]  /*0160*/  IADD3 R8, P1, R7, R8, RZ ;  /* 0x0000000807087210 */ /* 0x000fe40007f3e0ff */
[----:B------:R-:W-:-:S02]  /*0170*/  SEL R2, RZ, 0x40, P0 ;  /* 0x00000040ff027807 */ /* 0x000fc40000000000 */
[----:B------:R-:W-:Y:S02]  /*0180*/  LEA.HI.X.SX32 R9, R7, RZ, 0x1, P1 ;  /* 0x000000ff07097211 */ /* 0x000fe400008f0eff */
[----:B------:R-:W-:Y:S02]  /*0190*/  IADD3 R2, P2, R2, UR4, RZ ;  /* 0x0000000402027c10 */ /* 0x000fe4000ff5e0ff */
[C---:B------:R-:W-:Y:S01]  /*01a0*/  SHF.L.U64.HI R10, R8.reuse, 0x2, R9 ;  /* 0x00000002080a7819 */ /* 0x040fe20000010209 */
[----:B------:R-:W-:Y:S01]  /*01b0*/  IMAD.SHL.U32 R8, R8, 0x4, RZ ;  /* 0x0000000408087824 */ /* 0x000fe200078e00ff */
[----:B------:R-:W-:Y:S02]  /*01c0*/  ISETP.GE.AND P0, PT, R0, 0x100, PT ;  /* 0x000001000000780c */ /* 0x000fe40003f06270 */
[----:B------:R-:W-:Y:S01]  /*01d0*/  SHF.R.S32.HI R6, RZ, 0x6, R3 ;  /* 0x00000006ff067819 */ /* 0x000fe20000011403 */
[----:B------:R-:W-:Y:S01]  /*01e0*/  IMAD.X R3, RZ, RZ, UR5, P2 ;  /* 0x00000005ff037e24 */ /* 0x000fe200090e06ff */
[----:B------:R-:W-:-:S02]  /*01f0*/  IADD3 R4, P3, R8, UR6, RZ ;  /* 0x0000000608047c10 */ /* 0x000fc4000ff7e0ff */
[C---:B------:R-:W-:Y:S01]  /*0200*/  ISETP.GE.AND P1, PT, R5.reuse, 0x2, PT ;  /* 0x000000020500780c */ /* 0x040fe20003f26270 */
[----:B------:R-:W-:Y:S01]  /*0210*/  IMAD.SHL.U32 R9, R6, 0x20, RZ ;  /* 0x0000002006097824 */ /* 0x000fe200078e00ff */
[----:B------:R-:W-:Y:S01]  /*0220*/  ISETP.GT.AND P2, PT, R5, 0x1, !P0 ;  /* 0x000000010500780c */ /* 0x000fe20004744270 */
[----:B------:R-:W-:Y:S01]  /*0230*/  IMAD.WIDE R2, R7, 0x4, R2 ;  /* 0x0000000407027825 */ /* 0x000fe200078e0202 */
[----:B------:R-:W-:Y:S01]  /*0240*/  IADD3.X R5, R10, UR7, RZ, P3, !PT ;  /* 0x000000070a057c10 */ /* 0x000fe20009ffe4ff */
[----:B------:R-:W1:Y:S01]  /*0250*/  LDC.64 R6, c[0x0][0x220] ;  /* 0x00008800ff067b82 */ /* 0x000e620000000a00 */
[----:B------:R-:W-:Y:S02]  /*0260*/  ISETP.LT.AND P3, PT, R0, 0x100, !P1 ;  /* 0x000001000000780c */ /* 0x000fe40004f61270 */
[----:B------:R-:W-:Y:S01]  /*0270*/  IADD3 R8, P4, R8, UR4, RZ ;  /* 0x0000000408087c10 */ /* 0x000fe2000ff9e0ff */
[----:B------:R-:W-:-:S03]  /*0280*/  IMAD.WIDE R4, R9, 0x4, R4 ;  /* 0x0000000409047825 */ /* 0x000fc600078e0204 */
[----:B------:R-:W-:Y:S01]  /*0290*/  IADD3.X R9, R10, UR5, RZ, P4, !PT ;  /* 0x000000050a097c10 */ /* 0x000fe2000a7fe4ff */
[----:B------:R-:W-:Y:S01]  /*02a0*/  IMAD.MOV.U32 R10, RZ, RZ, RZ ;  /* 0x000000ffff0a7224 */ /* 0x000fe200078e00ff */
[----:B------:R-:W-:Y:S02]  /*02b0*/  ULDC.64 UR4, c[0x0][0x208] ;  /* 0x0000820000047ab9 */ /* 0x000fe40000000a00 */
[----:B------:R-:W2:Y:S04]  /*02c0*/  @P2 LDG.E R13, desc[UR4][R4.64] ;  /* 0x00000004040d2981 */ /* 0x000ea8000c1e1900 */
[----:B------:R-:W3:Y:S04]  /*02d0*/  @P2 LDG.E R12, desc[UR4][R8.64] ;  /* 0x00000004080c2981 */ /* 0x000ee8000c1e1900 */
[----:B------:R-:W4:Y:S01]  /*02e0*/  @P3 LDG.E R10, desc[UR4][R2.64] ;  /* 0x00000004020a3981 */ /* 0x000f22000c1e1900 */
[----:B-1----:R-:W-:Y:S01]  /*02f0*/  IMAD.WIDE R6, R0, 0x4, R6 ;  /* 0x0000000400067825 */ /* 0x002fe200078e0206 */
[----:B--2---:R-:W-:-:S02]  /*0300*/  SEL R13, R13, RZ, P2 ;  /* 0x000000ff0d0d7207 */ /* 0x004fc40001000000 */
[----:B---3--:R-:W-:Y:S02]  /*0310*/  SEL R12, R12, RZ, P2 ;  /* 0x000000ff0c0c7207 */ /* 0x008fe40001000000 */
[----:B----4-:R-:W-:-:S03]  /*0320*/  SEL R11, R10, RZ, P3 ;  /* 0x000000ff0a0b7207 */ /* 0x010fc60001800000 */
[----:B------:R-:W-:Y:S01]  /*0330*/  @P1 FADD R11, R12, R13 ;  /* 0x0000000d0c0b1221 */ /* 0x000fe20000000000 */
[----:B------:R-:W-:Y:S06]  /*0340*/  @P0 EXIT ;  /* 0x000000000000094d */ /* 0x000fec0003800000 */
[----:B------:R-:W-:Y:S01]  /*0350*/  STG.E desc[UR4][R6.64], R11 ;  /* 0x0000000b06007986 */ /* 0x000fe2000c101904 */
[----:B------:R-:W-:Y:S05]  /*0360*/  EXIT ;  /* 0x000000000000794d */ /* 0x000fea0003800000 */
.L_x_0:
[----:B------:R-:W-:-:S00]  /*0370*/  BRA `(.L_x_0) ;  /* 0xfffffffc00fc7947 */ /* 0x000fc0000383ffff */
[----:B------:R-:W-:-:S00]  /*0380*/  NOP ;  /* 0x0000000000007918 */ /* 0x000fc00000000000 */
[----:B------:R-:W-:-:S00]  /*0390*/  NOP ;  /* 0x0000000000007918 */ /* 0x000fc00000000000 */
[----:B------:R-:W-:-:S00]  /*03a0*/  NOP ;  /* 0x0000000000007918 */ /* 0x000fc00000000000 */
[----:B------:R-:W-:-:S00]  /*03b0*/  NOP ;  /* 0x0000000000007918 */ /* 0x000fc00000000000 */
[----:B------:R-:W-:-:S00]  /*03c0*/  NOP ;  /* 0x0000000000007918 */ /* 0x000fc00000000000 */
[----:B------:R-:W-:-:S00]  /*03d0*/  NOP ;  /* 0x0000000000007918 */ /* 0x000fc00000000000 */
[----:B------:R-:W-:-:S00]  /*03e0*/  NOP ;  /* 0x0000000000007918 */ /* 0x000fc00000000000 */
[----:B------:R-:W-:-:S00]  /*03f0*/  NOP ;  /* 0x0000000000007918 */ /* 0x000fc00000000000 */
.L_x_1:


//--------------------- .nv.constant0.triton_poi_fused_cat_0 --------------------------
	.section	.nv.constant0.triton_poi_fused_cat_0,"a",@progbits
	.sectionflags	@""
	.align	4
.nv.constant0.triton_poi_fused_cat_0:
	.zero		556
